//
// Generated by NVIDIA NVVM Compiler
//
// Compiler Build ID: CL-36424714
// Cuda compilation tools, release 13.0, V13.0.88
// Based on NVVM 20.0.0
//

.version 9.0
.target sm_100
.address_size 64

	// .globl	_Z10relaxEdgesPiP4EdgePfPcS3_S_i

.visible .entry _Z10relaxEdgesPiP4EdgePfPcS3_S_i(
	.param .u64 .ptr .align 1 _Z10relaxEdgesPiP4EdgePfPcS3_S_i_param_0,
	.param .u64 .ptr .align 1 _Z10relaxEdgesPiP4EdgePfPcS3_S_i_param_1,
	.param .u64 .ptr .align 1 _Z10relaxEdgesPiP4EdgePfPcS3_S_i_param_2,
	.param .u64 .ptr .align 1 _Z10relaxEdgesPiP4EdgePfPcS3_S_i_param_3,
	.param .u64 .ptr .align 1 _Z10relaxEdgesPiP4EdgePfPcS3_S_i_param_4,
	.param .u64 .ptr .align 1 _Z10relaxEdgesPiP4EdgePfPcS3_S_i_param_5,
	.param .u32 _Z10relaxEdgesPiP4EdgePfPcS3_S_i_param_6
)
{
	.reg .pred 	%p<8>;
	.reg .b16 	%rs<3>;
	.reg .b32 	%r<17>;
	.reg .b32 	%f<5>;
	.reg .b64 	%rd<27>;

	ld.param.u64 	%rd7, [_Z10relaxEdgesPiP4EdgePfPcS3_S_i_param_0];
	ld.param.u64 	%rd8, [_Z10relaxEdgesPiP4EdgePfPcS3_S_i_param_1];
	ld.param.u64 	%rd12, [_Z10relaxEdgesPiP4EdgePfPcS3_S_i_param_2];
	ld.param.u64 	%rd9, [_Z10relaxEdgesPiP4EdgePfPcS3_S_i_param_3];
	ld.param.u64 	%rd10, [_Z10relaxEdgesPiP4EdgePfPcS3_S_i_param_4];
	ld.param.u64 	%rd11, [_Z10relaxEdgesPiP4EdgePfPcS3_S_i_param_5];
	ld.param.u32 	%r11, [_Z10relaxEdgesPiP4EdgePfPcS3_S_i_param_6];
	cvta.to.global.u64 	%rd1, %rd12;
	mov.u32 	%r12, %ctaid.x;
	mov.u32 	%r13, %ntid.x;
	mov.u32 	%r14, %tid.x;
	mad.lo.s32 	%r1, %r12, %r13, %r14;
	setp.ge.s32 	%p1, %r1, %r11;
	@%p1 bra 	$L__BB0_10;
	cvta.to.global.u64 	%rd13, %rd9;
	cvt.s64.s32 	%rd14, %r1;
	add.s64 	%rd15, %rd13, %rd14;
	ld.global.u8 	%rs1, [%rd15];
	setp.eq.s16 	%p2, %rs1, 0;
	@%p2 bra 	$L__BB0_10;
	cvta.to.global.u64 	%rd16, %rd7;
	mul.wide.s32 	%rd17, %r1, 4;
	add.s64 	%rd18, %rd16, %rd17;
	ld.global.u32 	%r15, [%rd18];
	ld.global.u32 	%r3, [%rd18+4];
	setp.ge.s32 	%p3, %r15, %r3;
	@%p3 bra 	$L__BB0_10;
	add.s64 	%rd2, %rd1, %rd17;
	cvta.to.global.u64 	%rd3, %rd8;
	cvta.to.global.u64 	%rd4, %rd10;
	cvta.to.global.u64 	%rd5, %rd11;
$L__BB0_4:
	mul.wide.s32 	%rd20, %r15, 8;
	add.s64 	%rd21, %rd3, %rd20;
	ld.global.u32 	%r5, [%rd21];
	ld.global.f32 	%f3, [%rd21+4];
	ld.global.f32 	%f4, [%rd2];
	add.f32 	%f1, %f3, %f4;
	mul.wide.s32 	%rd22, %r5, 4;
	add.s64 	%rd6, %rd1, %rd22;
	ld.global.u32 	%r16, [%rd6];
	mov.b32 	%r7, %f1;
$L__BB0_5:
	mov.b32 	%f2, %r16;
	setp.ge.f32 	%p4, %f1, %f2;
	@%p4 bra 	$L__BB0_7;
	atom.relaxed.global.cas.b32 	%r9, [%rd6], %r16, %r7;
	setp.ne.s32 	%p5, %r16, %r9;
	mov.u32 	%r16, %r9;
	@%p5 bra 	$L__BB0_5;
$L__BB0_7:
	setp.geu.f32 	%p6, %f1, %f2;
	@%p6 bra 	$L__BB0_9;
	cvt.s64.s32 	%rd23, %r5;
	add.s64 	%rd24, %rd4, %rd23;
	mov.b16 	%rs2, 1;
	st.global.u8 	[%rd24], %rs2;
	add.s64 	%rd26, %rd5, %rd22;
	st.global.u32 	[%rd26], %r1;
$L__BB0_9:
	add.s32 	%r15, %r15, 1;
	setp.ne.s32 	%p7, %r15, %r3;
	@%p7 bra 	$L__BB0_4;
$L__BB0_10:
	ret;

}


// ===== COMPILED SASS (sm_100) =====

	.target	sm_100

	.elftype	@"ET_EXEC"


//--------------------- .note.nv.tkinfo           --------------------------
	.section	.note.nv.tkinfo,"",@"SHT_NOTE"
	.sectionflags	@"SHF_NOTE_NV_TKINFO"
	.tkinfo
        /*0018*/ 	.word	0x00000002
        /*0030*/ 	.string	""
        /*0030*/ 	.string	"ptxas"
        /*0030*/ 	.string	"Cuda compilation tools, release 13.0, V13.0.88"
        /*0030*/ 	.string	"Build cuda_13.0.r13.0/compiler.36424714_0"
        /*0030*/ 	.string	"-arch sm_100 -m 64 "



//--------------------- .note.nv.cuinfo           --------------------------
	.section	.note.nv.cuinfo,"",@"SHT_NOTE"
	.sectionflags	@"SHF_NOTE_NV_CUINFO"
        /*0018*/ 	.short	0x0002
        /*001a*/ 	.short	0x0064
        /*001c*/ 	.short	0x0082
	.zero		2


//--------------------- .nv.info                  --------------------------
	.section	.nv.info,"",@"SHT_CUDA_INFO"
	.align	4


	//----- nvinfo : EIATTR_REGCOUNT
	.align		4
        /*0000*/ 	.byte	0x04, 0x2f
        /*0002*/ 	.short	(.L_1 - .L_0)
	.align		4
.L_0:
        /*0004*/ 	.word	index@(_Z10relaxEdgesPiP4EdgePfPcS3_S_i)
        /*0008*/ 	.word	0x00000012


	//----- nvinfo : EIATTR_FRAME_SIZE
	.align		4
.L_1:
        /*000c*/ 	.byte	0x04, 0x11
        /*000e*/ 	.short	(.L_3 - .L_2)
	.align		4
.L_2:
        /*0010*/ 	.word	index@(_Z10relaxEdgesPiP4EdgePfPcS3_S_i)
        /*0014*/ 	.word	0x00000000


	//----- nvinfo : EIATTR_MIN_STACK_SIZE
	.align		4
.L_3:
        /*0018*/ 	.byte	0x04, 0x12
        /*001a*/ 	.short	(.L_5 - .L_4)
	.align		4
.L_4:
        /*001c*/ 	.word	index@(_Z10relaxEdgesPiP4EdgePfPcS3_S_i)
        /*0020*/ 	.word	0x00000000
.L_5:


//--------------------- .nv.compat                --------------------------
	.section	.nv.compat,"",@"SHT_CUDA_COMPAT_INFO"
	.align	4
        /*0000*/ 	.byte	0x02, 0x09, 0x00, 0x00, 0x02, 0x02, 0x01, 0x00, 0x02, 0x05, 0x05, 0x00, 0x03, 0x07, 0x01, 0x01
        /*0010*/ 	.byte	0x02, 0x03, 0x00, 0x00, 0x02, 0x06, 0x01, 0x00, 0x04, 0x0b, 0x08, 0x00, 0x09, 0x00, 0x00, 0x00
        /*0020*/ 	.byte	0x00, 0x00, 0x00, 0x00


//--------------------- .nv.info._Z10relaxEdgesPiP4EdgePfPcS3_S_i --------------------------
	.section	.nv.info._Z10relaxEdgesPiP4EdgePfPcS3_S_i,"",@"SHT_CUDA_INFO"
	.sectionflags	@""
	.align	4


	//----- nvinfo : EIATTR_CUDA_API_VERSION
	.align		4
        /*0000*/ 	.byte	0x04, 0x37
        /*0002*/ 	.short	(.L_7 - .L_6)
.L_6:
        /*0004*/ 	.word	0x00000082


	//----- nvinfo : EIATTR_KPARAM_INFO
	.align		4
.L_7:
        /*0008*/ 	.byte	0x04, 0x17
        /*000a*/ 	.short	(.L_9 - .L_8)
.L_8:
        /*000c*/ 	.word	0x00000000
        /*0010*/ 	.short	0x0006
        /*0012*/ 	.short	0x0030
        /*0014*/ 	.byte	0x00, 0xf0, 0x11, 0x00


	//----- nvinfo : EIATTR_KPARAM_INFO
	.align		4
.L_9:
        /*0018*/ 	.byte	0x04, 0x17
        /*001a*/ 	.short	(.L_11 - .L_10)
.L_10:
        /*001c*/ 	.word	0x00000000
        /*0020*/ 	.short	0x0005
        /*0022*/ 	.short	0x0028
        /*0024*/ 	.byte	0x00, 0xf5, 0x21, 0x00


	//----- nvinfo : EIATTR_KPARAM_INFO
	.align		4
.L_11:
        /*0028*/ 	.byte	0x04, 0x17
        /*002a*/ 	.short	(.L_13 - .L_12)
.L_12:
        /*002c*/ 	.word	0x00000000
        /*0030*/ 	.short	0x0004
        /*0032*/ 	.short	0x0020
        /*0034*/ 	.byte	0x00, 0xf5, 0x21, 0x00


	//----- nvinfo : EIATTR_KPARAM_INFO
	.align		4
.L_13:
        /*0038*/ 	.byte	0x04, 0x17
        /*003a*/ 	.short	(.L_15 - .L_14)
.L_14:
        /*003c*/ 	.word	0x00000000
        /*0040*/ 	.short	0x0003
        /*0042*/ 	.short	0x0018
        /*0044*/ 	.byte	0x00, 0xf5, 0x21, 0x00


	//----- nvinfo : EIATTR_KPARAM_INFO
	.align		4
.L_15:
        /*0048*/ 	.byte	0x04, 0x17
        /*004a*/ 	.short	(.L_17 - .L_16)
.L_16:
        /*004c*/ 	.word	0x00000000
        /*0050*/ 	.short	0x0002
        /*0052*/ 	.short	0x0010
        /*0054*/ 	.byte	0x00, 0xf5, 0x21, 0x00


	//----- nvinfo : EIATTR_KPARAM_INFO
	.align		4
.L_17:
        /*0058*/ 	.byte	0x04, 0x17
        /*005a*/ 	.short	(.L_19 - .L_18)
.L_18:
        /*005c*/ 	.word	0x00000000
        /*0060*/ 	.short	0x0001
        /*0062*/ 	.short	0x0008
        /*0064*/ 	.byte	0x00, 0xf5, 0x21, 0x00


	//----- nvinfo : EIATTR_KPARAM_INFO
	.align		4
.L_19:
        /*0068*/ 	.byte	0x04, 0x17
        /*006a*/ 	.short	(.L_21 - .L_20)
.L_20:
        /*006c*/ 	.word	0x00000000
        /*0070*/ 	.short	0x0000
        /*0072*/ 	.short	0x0000
        /*0074*/ 	.byte	0x00, 0xf5, 0x21, 0x00


	//----- nvinfo : EIATTR_SPARSE_MMA_MASK
	.align		4
.L_21:
        /*0078*/ 	.byte	0x03, 0x50
        /*007a*/ 	.short	0x0000


	//----- nvinfo : EIATTR_MAXREG_COUNT
	.align		4
        /*007c*/ 	.byte	0x03, 0x1b
        /*007e*/ 	.short	0x00ff


	//----- nvinfo : EIATTR_MERCURY_ISA_VERSION
	.align		4
        /*0080*/ 	.byte	0x03, 0x5f
        /*0082*/ 	.short	0x0101


	//----- nvinfo : EIATTR_VRC_CTA_INIT_COUNT
	.align		4
        /*0084*/ 	.byte	0x02, 0x4a
	.zero		1
	.zero		1


	//----- nvinfo : EIATTR_EXIT_INSTR_OFFSETS
	.align		4
        /*0088*/ 	.byte	0x04, 0x1c
        /*008a*/ 	.short	(.L_23 - .L_22)


	//   ....[0]....
.L_22:
        /*008c*/ 	.word	0x00000070


	//   ....[1]....
        /*0090*/ 	.word	0x000000e0


	//   ....[2]....
        /*0094*/ 	.word	0x00000140


	//   ....[3]....
        /*0098*/ 	.word	0x00000390


	//----- nvinfo : EIATTR_CRS_STACK_SIZE
	.align		4
.L_23:
        /*009c*/ 	.byte	0x04, 0x1e
        /*009e*/ 	.short	(.L_25 - .L_24)
.L_24:
        /*00a0*/ 	.word	0x00000000


	//----- nvinfo : EIATTR_CBANK_PARAM_SIZE
	.align		4
.L_25:
        /*00a4*/ 	.byte	0x03, 0x19
        /*00a6*/ 	.short	0x0034


	//----- nvinfo : EIATTR_PARAM_CBANK
	.align		4
        /*00a8*/ 	.byte	0x04, 0x0a
        /*00aa*/ 	.short	(.L_27 - .L_26)
	.align		4
.L_26:
        /*00ac*/ 	.word	index@(.nv.constant0._Z10relaxEdgesPiP4EdgePfPcS3_S_i)
        /*00b0*/ 	.short	0x0380
        /*00b2*/ 	.short	0x0034


	//----- nvinfo : EIATTR_SW_WAR
	.align		4
.L_27:
        /*00b4*/ 	.byte	0x04, 0x36
        /*00b6*/ 	.short	(.L_29 - .L_28)
.L_28:
        /*00b8*/ 	.word	0x00000008
.L_29:


//--------------------- .nv.callgraph             --------------------------
	.section	.nv.callgraph,"",@"SHT_CUDA_CALLGRAPH"
	.align	4
	.sectionentsize	8
	.align		4
        /*0000*/ 	.word	0x00000000
	.align		4
        /*0004*/ 	.word	0xffffffff
	.align		4
        /*0008*/ 	.word	0x00000000
	.align		4
        /*000c*/ 	.word	0xfffffffe
	.align		4
        /*0010*/ 	.word	0x00000000
	.align		4
        /*0014*/ 	.word	0xfffffffd
	.align		4
        /*0018*/ 	.word	0x00000000
	.align		4
        /*001c*/ 	.word	0xfffffffc


//--------------------- .text._Z10relaxEdgesPiP4EdgePfPcS3_S_i --------------------------
	.section	.text._Z10relaxEdgesPiP4EdgePfPcS3_S_i,"ax",@progbits
	.align	128
        .global         _Z10relaxEdgesPiP4EdgePfPcS3_S_i
        .type           _Z10relaxEdgesPiP4EdgePfPcS3_S_i,@function
        .size           _Z10relaxEdgesPiP4EdgePfPcS3_S_i,(.L_x_7 - _Z10relaxEdgesPiP4EdgePfPcS3_S_i)
        .other          _Z10relaxEdgesPiP4EdgePfPcS3_S_i,@"STO_CUDA_ENTRY STV_DEFAULT"
_Z10relaxEdgesPiP4EdgePfPcS3_S_i:
.text._Z10relaxEdgesPiP4EdgePfPcS3_S_i:
[----:B------:R-:W-:Y:S01]  /*0000*/  LDC R1, c[0x0][0x37c] ;  /* 0x0000df00ff017b82 */ /* 0x000fe20000000800 */
[----:B------:R-:W0:Y:S07]  /*0010*/  S2R R3, SR_TID.X ;  /* 0x0000000000037919 */ /* 0x000e2e0000002100 */
[----:B------:R-:W0:Y:S01]  /*0020*/  S2UR UR4, SR_CTAID.X ;  /* 0x00000000000479c3 */ /* 0x000e220000002500 */
[----:B------:R-:W1:Y:S07]  /*0030*/  LDCU UR5, c[0x0][0x3b0] ;  /* 0x00007600ff0577ac */ /* 0x000e6e0008000800 */
[----:B------:R-:W0:Y:S02]  /*0040*/  LDC R0, c[0x0][0x360] ;  /* 0x0000d800ff007b82 */ /* 0x000e240000000800 */
[----:B0-----:R-:W-:-:S05]  /*0050*/  IMAD R0, R0, UR4, R3 ;  /* 0x0000000400007c24 */ /* 0x001fca000f8e0203 */
[----:B-1----:R-:W-:-:S13]  /*0060*/  ISETP.GE.AND P0, PT, R0, UR5, PT ;  /* 0x0000000500007c0c */ /* 0x002fda000bf06270 */
[----:B------:R-:W-:Y:S05]  /*0070*/  @P0 EXIT ;  /* 0x000000000000094d */ /* 0x000fea0003800000 */
[----:B------:R-:W0:Y:S01]  /*0080*/  LDCU.64 UR6, c[0x0][0x398] ;  /* 0x00007300ff0677ac */ /* 0x000e220008000a00 */
[----:B------:R-:W1:Y:S01]  /*0090*/  LDCU.64 UR4, c[0x0][0x358] ;  /* 0x00006b00ff0477ac */ /* 0x000e620008000a00 */
[----:B0-----:R-:W-:-:S04]  /*00a0*/  IADD3 R2, P0, PT, R0, UR6, RZ ;  /* 0x0000000600027c10 */ /* 0x001fc8000ff1e0ff */
[----:B------:R-:W-:-:S05]  /*00b0*/  LEA.HI.X.SX32 R3, R0, UR7, 0x1, P0 ;  /* 0x0000000700037c11 */ /* 0x000fca00080f0eff */
[----:B-1----:R-:W2:Y:S02]  /*00c0*/  LDG.E.U8 R2, desc[UR4][R2.64] ;  /* 0x0000000402027981 */ /* 0x002ea4000c1e1100 */
[----:B--2---:R-:W-:-:S13]  /*00d0*/  ISETP.NE.AND P0, PT, R2, RZ, PT ;  /* 0x000000ff0200720c */ /* 0x004fda0003f05270 */
[----:B------:R-:W-:Y:S05]  /*00e0*/  @!P0 EXIT ;  /* 0x000000000000894d */ /* 0x000fea0003800000 */
[----:B------:R-:W0:Y:S02]  /*00f0*/  LDC.64 R2, c[0x0][0x380] ;  /* 0x0000e000ff027b82 */ /* 0x000e240000000a00 */
[----:B0-----:R-:W-:-:S05]  /*0100*/  IMAD.WIDE R2, R0, 0x4, R2 ;  /* 0x0000000400027825 */ /* 0x001fca00078e0202 */
[----:B------:R-:W2:Y:S04]  /*0110*/  LDG.E R5, desc[UR4][R2.64] ;  /* 0x0000000402057981 */ /* 0x000ea8000c1e1900 */
[----:B------:R-:W2:Y:S02]  /*0120*/  LDG.E R4, desc[UR4][R2.64+0x4] ;  /* 0x0000040402047981 */ /* 0x000ea4000c1e1900 */
[----:B--2---:R-:W-:-:S13]  /*0130*/  ISETP.GE.AND P0, PT, R5, R4, PT ;  /* 0x000000040500720c */ /* 0x004fda0003f06270 */
[----:B------:R-:W-:Y:S05]  /*0140*/  @P0 EXIT ;  /* 0x000000000000094d */ /* 0x000fea0003800000 */
[----:B------:R-:W0:Y:S02]  /*0150*/  LDC.64 R2, c[0x0][0x390] ;  /* 0x0000e400ff027b82 */ /* 0x000e240000000a00 */
[----:B0-----:R-:W-:-:S07]  /*0160*/  IMAD.WIDE R2, R0, 0x4, R2 ;  /* 0x0000000400027825 */ /* 0x001fce00078e0202 */
.L_x_5:
[----:B01----:R-:W0:Y:S01]  /*0170*/  LDC.64 R6, c[0x0][0x388] ;  /* 0x0000e200ff067b82 */ /* 0x003e220000000a00 */
[----:B------:R-:W2:Y:S07]  /*0180*/  LDG.E R11, desc[UR4][R2.64] ;  /* 0x00000004020b7981 */ /* 0x000eae000c1e1900 */
[----:B------:R-:W1:Y:S01]  /*0190*/  LDC.64 R8, c[0x0][0x390] ;  /* 0x0000e400ff087b82 */ /* 0x000e620000000a00 */
[----:B0-----:R-:W-:-:S05]  /*01a0*/  IMAD.WIDE R6, R5, 0x8, R6 ;  /* 0x0000000805067825 */ /* 0x001fca00078e0206 */
[----:B------:R-:W1:Y:S04]  /*01b0*/  LDG.E R15, desc[UR4][R6.64] ;  /* 0x00000004060f7981 */ /* 0x000e68000c1e1900 */
[----:B------:R-:W2:Y:S01]  /*01c0*/  LDG.E R10, desc[UR4][R6.64+0x4] ;  /* 0x00000404060a7981 */ /* 0x000ea2000c1e1900 */
[----:B-1----:R-:W-:-:S05]  /*01d0*/  IMAD.WIDE R8, R15, 0x4, R8 ;  /* 0x000000040f087825 */ /* 0x002fca00078e0208 */
[----:B------:R0:W5:Y:S01]  /*01e0*/  LDG.E R12, desc[UR4][R8.64] ;  /* 0x00000004080c7981 */ /* 0x000162000c1e1900 */
[----:B------:R-:W-:Y:S01]  /*01f0*/  VIADD R5, R5, 0x1 ;  /* 0x0000000105057836 */ /* 0x000fe20000000000 */
[----:B------:R-:W-:Y:S01]  /*0200*/  BSSY B0, `(.L_x_0) ;  /* 0x000000b000007945 */ /* 0x000fe20003800000 */
[----:B--2---:R-:W-:-:S03]  /*0210*/  FADD R13, R10, R11 ;  /* 0x0000000b0a0d7221 */ /* 0x004fc60000000000 */
[----:B------:R-:W-:-:S13]  /*0220*/  ISETP.NE.AND P0, PT, R5, R4, PT ;  /* 0x000000040500720c */ /* 0x000fda0003f05270 */
.L_x_2:
[----:B-----5:R-:W-:Y:S01]  /*0230*/  FSETP.GE.AND P1, PT, R13, R12, PT ;  /* 0x0000000c0d00720b */ /* 0x020fe20003f26000 */
[----:B------:R-:W-:Y:S05]  /*0240*/  YIELD ;  /* 0x0000000000007946 */ /* 0x000fea0003800000 */
[----:B------:R-:W-:-:S07]  /*0250*/  IMAD.MOV.U32 R6, RZ, RZ, R12 ;  /* 0x000000ffff067224 */ /* 0x000fce00078e000c */
[----:B------:R-:W-:Y:S05]  /*0260*/  @P1 BRA `(.L_x_1) ;  /* 0x0000000000101947 */ /* 0x000fea0003800000 */
[----:B------:R-:W2:Y:S02]  /*0270*/  ATOMG.E.CAS.STRONG.GPU PT, R7, [R8], R12, R13 ;  /* 0x0000000c080773a9 */ /* 0x000ea400001ee10d */
[----:B--2---:R-:W-:Y:S01]  /*0280*/  ISETP.NE.AND P1, PT, R12, R7, PT ;  /* 0x000000070c00720c */ /* 0x004fe20003f25270 */
[----:B------:R-:W-:-:S12]  /*0290*/  IMAD.MOV.U32 R12, RZ, RZ, R7 ;  /* 0x000000ffff0c7224 */ /* 0x000fd800078e0007 */
[----:B------:R-:W-:Y:S05]  /*02a0*/  @P1 BRA `(.L_x_2) ;  /* 0xfffffffc00e01947 */ /* 0x000fea000383ffff */
.L_x_1:
[----:B------:R-:W-:Y:S05]  /*02b0*/  BSYNC B0 ;  /* 0x0000000000007941 */ /* 0x000fea0003800000 */
.L_x_0:
[----:B------:R-:W-:Y:S01]  /*02c0*/  FSETP.GEU.AND P1, PT, R13, R6, PT ;  /* 0x000000060d00720b */ /* 0x000fe20003f2e000 */
[----:B------:R-:W-:-:S12]  /*02d0*/  BSSY.RECONVERGENT B0, `(.L_x_3) ;  /* 0x000000a000007945 */ /* 0x000fd80003800200 */
[----:B------:R-:W-:Y:S05]  /*02e0*/  @P1 BRA `(.L_x_4) ;  /* 0x0000000000201947 */ /* 0x000fea0003800000 */
[----:B------:R-:W1:Y:S01]  /*02f0*/  LDC.64 R6, c[0x0][0x3a8] ;  /* 0x0000ea00ff067b82 */ /* 0x000e620000000a00 */
[----:B------:R-:W0:Y:S01]  /*0300*/  LDCU.64 UR6, c[0x0][0x3a0] ;  /* 0x00007400ff0677ac */ /* 0x000e220008000a00 */
[----:B------:R-:W-:Y:S01]  /*0310*/  IMAD.MOV.U32 R10, RZ, RZ, 0x1 ;  /* 0x00000001ff0a7424 */ /* 0x000fe200078e00ff */
[----:B0-----:R-:W-:-:S04]  /*0320*/  IADD3 R8, P1, PT, R15, UR6, RZ ;  /* 0x000000060f087c10 */ /* 0x001fc8000ff3e0ff */
[C---:B------:R-:W-:Y:S01]  /*0330*/  LEA.HI.X.SX32 R9, R15.reuse, UR7, 0x1, P1 ;  /* 0x000000070f097c11 */ /* 0x040fe200088f0eff */
[----:B-1----:R-:W-:-:S04]  /*0340*/  IMAD.WIDE R6, R15, 0x4, R6 ;  /* 0x000000040f067825 */ /* 0x002fc800078e0206 */
[----:B------:R1:W-:Y:S04]  /*0350*/  STG.E.U8 desc[UR4][R8.64], R10 ;  /* 0x0000000a08007986 */ /* 0x0003e8000c101104 */
[----:B------:R1:W-:Y:S02]  /*0360*/  STG.E desc[UR4][R6.64], R0 ;  /* 0x0000000006007986 */ /* 0x0003e4000c101904 */
.L_x_4:
[----:B------:R-:W-:Y:S05]  /*0370*/  BSYNC.RECONVERGENT B0 ;  /* 0x0000000000007941 */ /* 0x000fea0003800200 */
.L_x_3:
[----:B------:R-:W-:Y:S05]  /*0380*/  @P0 BRA `(.L_x_5) ;  /* 0xfffffffc00780947 */ /* 0x000fea000383ffff */
[----:B------:R-:W-:Y:S05]  /*0390*/  EXIT ;  /* 0x000000000000794d */ /* 0x000fea0003800000 */
.L_x_6:
[----:B------:R-:W-:-:S00]  /*03a0*/  BRA `(.L_x_6) ;  /* 0xfffffffc00fc7947 */ /* 0x000fc0000383ffff */
[----:B------:R-:W-:-:S00]  /*03b0*/  NOP ;  /* 0x0000000000007918 */ /* 0x000fc00000000000 */
        /* <DEDUP_REMOVED lines=12> */
.L_x_7:


//--------------------- .nv.shared.reserved.0     --------------------------
	.section	.nv.shared.reserved.0,"aw",@nobits
	.weak		__nv_reservedSMEM_offset_0_alias
	.size		__nv_reservedSMEM_offset_0_alias, 0, 64
	.other		__nv_reservedSMEM_offset_0_alias,@"STO_CUDA_RESERVED_SHARED STV_DEFAULT"
__nv_reservedSMEM_offset_0_alias:
	.zero		0
	.zero		64


//--------------------- .nv.constant0._Z10relaxEdgesPiP4EdgePfPcS3_S_i --------------------------
	.section	.nv.constant0._Z10relaxEdgesPiP4EdgePfPcS3_S_i,"a",@progbits
	.sectionflags	@""
	.align	4
.nv.constant0._Z10relaxEdgesPiP4EdgePfPcS3_S_i:
	.zero		948


//--------------------- SYMBOLS --------------------------

	.type		.nv.reservedSmem.offset0,@object
	.size		.nv.reservedSmem.offset0,0x4
